//
// Generated by NVIDIA NVVM Compiler
//
// Compiler Build ID: CL-36424714
// Cuda compilation tools, release 13.0, V13.0.88
// Based on NVVM 20.0.0
//

.version 9.0
.target sm_100
.address_size 64

	// .globl	_Z22naive_transpose_globalPfS_ii
// _ZZ16transpose_sharedPfS_iiE4tile has been demoted
// _ZZ20transpose_shared_padPfS_iiE4tile has been demoted
// _ZZ27transpose_shared_unroll_padPfS_iiE4tile has been demoted

.visible .entry _Z22naive_transpose_globalPfS_ii(
	.param .u64 .ptr .align 1 _Z22naive_transpose_globalPfS_ii_param_0,
	.param .u64 .ptr .align 1 _Z22naive_transpose_globalPfS_ii_param_1,
	.param .u32 _Z22naive_transpose_globalPfS_ii_param_2,
	.param .u32 _Z22naive_transpose_globalPfS_ii_param_3
)
{
	.reg .pred 	%p<4>;
	.reg .b32 	%r<15>;
	.reg .b32 	%f<2>;
	.reg .b64 	%rd<9>;

	ld.param.u64 	%rd1, [_Z22naive_transpose_globalPfS_ii_param_0];
	ld.param.u64 	%rd2, [_Z22naive_transpose_globalPfS_ii_param_1];
	ld.param.u32 	%r5, [_Z22naive_transpose_globalPfS_ii_param_2];
	ld.param.u32 	%r4, [_Z22naive_transpose_globalPfS_ii_param_3];
	mov.u32 	%r6, %ctaid.x;
	mov.u32 	%r7, %ntid.x;
	mov.u32 	%r8, %tid.x;
	mad.lo.s32 	%r1, %r6, %r7, %r8;
	mov.u32 	%r9, %ctaid.y;
	mov.u32 	%r10, %ntid.y;
	mov.u32 	%r11, %tid.y;
	mad.lo.s32 	%r12, %r9, %r10, %r11;
	setp.ge.s32 	%p1, %r1, %r4;
	setp.ge.s32 	%p2, %r12, %r5;
	or.pred  	%p3, %p1, %p2;
	@%p3 bra 	$L__BB0_2;
	cvta.to.global.u64 	%rd3, %rd2;
	cvta.to.global.u64 	%rd4, %rd1;
	mad.lo.s32 	%r13, %r4, %r12, %r1;
	mul.wide.s32 	%rd5, %r13, 4;
	add.s64 	%rd6, %rd3, %rd5;
	ld.global.f32 	%f1, [%rd6];
	mad.lo.s32 	%r14, %r5, %r1, %r12;
	mul.wide.s32 	%rd7, %r14, 4;
	add.s64 	%rd8, %rd4, %rd7;
	st.global.f32 	[%rd8], %f1;
$L__BB0_2:
	ret;

}
	// .globl	_Z16transpose_sharedPfS_ii
.visible .entry _Z16transpose_sharedPfS_ii(
	.param .u64 .ptr .align 1 _Z16transpose_sharedPfS_ii_param_0,
	.param .u64 .ptr .align 1 _Z16transpose_sharedPfS_ii_param_1,
	.param .u32 _Z16transpose_sharedPfS_ii_param_2,
	.param .u32 _Z16transpose_sharedPfS_ii_param_3
)
{
	.reg .pred 	%p<4>;
	.reg .b32 	%r<32>;
	.reg .b32 	%f<3>;
	.reg .b64 	%rd<9>;
	// demoted variable
	.shared .align 4 .b8 _ZZ16transpose_sharedPfS_iiE4tile[2048];
	ld.param.u64 	%rd1, [_Z16transpose_sharedPfS_ii_param_0];
	ld.param.u64 	%rd2, [_Z16transpose_sharedPfS_ii_param_1];
	ld.param.u32 	%r11, [_Z16transpose_sharedPfS_ii_param_2];
	ld.param.u32 	%r10, [_Z16transpose_sharedPfS_ii_param_3];
	mov.u32 	%r12, %ctaid.x;
	mov.u32 	%r1, %ntid.x;
	mul.lo.s32 	%r2, %r12, %r1;
	mov.u32 	%r3, %tid.x;
	add.s32 	%r4, %r2, %r3;
	mov.u32 	%r13, %ctaid.y;
	mov.u32 	%r5, %ntid.y;
	mul.lo.s32 	%r6, %r13, %r5;
	mov.u32 	%r7, %tid.y;
	add.s32 	%r14, %r6, %r7;
	setp.ge.s32 	%p1, %r4, %r10;
	setp.ge.s32 	%p2, %r14, %r11;
	or.pred  	%p3, %p1, %p2;
	@%p3 bra 	$L__BB1_2;
	cvta.to.global.u64 	%rd3, %rd2;
	cvta.to.global.u64 	%rd4, %rd1;
	mad.lo.s32 	%r15, %r7, %r1, %r3;
	div.u32 	%r16, %r15, %r5;
	mul.lo.s32 	%r17, %r16, %r5;
	sub.s32 	%r18, %r15, %r17;
	add.s32 	%r19, %r18, %r6;
	add.s32 	%r20, %r16, %r2;
	mad.lo.s32 	%r21, %r10, %r14, %r4;
	mul.wide.s32 	%rd5, %r21, 4;
	add.s64 	%rd6, %rd3, %rd5;
	ld.global.f32 	%f1, [%rd6];
	shl.b32 	%r22, %r7, 7;
	mov.u32 	%r23, _ZZ16transpose_sharedPfS_iiE4tile;
	add.s32 	%r24, %r23, %r22;
	shl.b32 	%r25, %r3, 2;
	add.s32 	%r26, %r24, %r25;
	st.shared.f32 	[%r26], %f1;
	bar.sync 	0;
	shl.b32 	%r27, %r18, 7;
	add.s32 	%r28, %r23, %r27;
	shl.b32 	%r29, %r16, 2;
	add.s32 	%r30, %r28, %r29;
	ld.shared.f32 	%f2, [%r30];
	mad.lo.s32 	%r31, %r20, %r11, %r19;
	mul.wide.s32 	%rd7, %r31, 4;
	add.s64 	%rd8, %rd4, %rd7;
	st.global.f32 	[%rd8], %f2;
$L__BB1_2:
	ret;

}
	// .globl	_Z20transpose_shared_padPfS_ii
.visible .entry _Z20transpose_shared_padPfS_ii(
	.param .u64 .ptr .align 1 _Z20transpose_shared_padPfS_ii_param_0,
	.param .u64 .ptr .align 1 _Z20transpose_shared_padPfS_ii_param_1,
	.param .u32 _Z20transpose_shared_padPfS_ii_param_2,
	.param .u32 _Z20transpose_shared_padPfS_ii_param_3
)
{
	.reg .pred 	%p<4>;
	.reg .b32 	%r<30>;
	.reg .b32 	%f<3>;
	.reg .b64 	%rd<9>;
	// demoted variable
	.shared .align 4 .b8 _ZZ20transpose_shared_padPfS_iiE4tile[2112];
	ld.param.u64 	%rd1, [_Z20transpose_shared_padPfS_ii_param_0];
	ld.param.u64 	%rd2, [_Z20transpose_shared_padPfS_ii_param_1];
	ld.param.u32 	%r11, [_Z20transpose_shared_padPfS_ii_param_2];
	ld.param.u32 	%r10, [_Z20transpose_shared_padPfS_ii_param_3];
	mov.u32 	%r12, %ctaid.x;
	mov.u32 	%r1, %ntid.x;
	mul.lo.s32 	%r2, %r12, %r1;
	mov.u32 	%r3, %tid.x;
	add.s32 	%r4, %r2, %r3;
	mov.u32 	%r13, %ctaid.y;
	mov.u32 	%r5, %ntid.y;
	mul.lo.s32 	%r6, %r13, %r5;
	mov.u32 	%r7, %tid.y;
	add.s32 	%r14, %r6, %r7;
	setp.ge.s32 	%p1, %r4, %r10;
	setp.ge.s32 	%p2, %r14, %r11;
	or.pred  	%p3, %p1, %p2;
	@%p3 bra 	$L__BB2_2;
	cvta.to.global.u64 	%rd3, %rd2;
	cvta.to.global.u64 	%rd4, %rd1;
	mad.lo.s32 	%r15, %r7, %r1, %r3;
	div.u32 	%r16, %r15, %r5;
	mul.lo.s32 	%r17, %r16, %r5;
	sub.s32 	%r18, %r15, %r17;
	add.s32 	%r19, %r18, %r6;
	add.s32 	%r20, %r16, %r2;
	mad.lo.s32 	%r21, %r10, %r14, %r4;
	mul.wide.s32 	%rd5, %r21, 4;
	add.s64 	%rd6, %rd3, %rd5;
	ld.global.f32 	%f1, [%rd6];
	mov.u32 	%r22, _ZZ20transpose_shared_padPfS_iiE4tile;
	mad.lo.s32 	%r23, %r7, 132, %r22;
	shl.b32 	%r24, %r3, 2;
	add.s32 	%r25, %r23, %r24;
	st.shared.f32 	[%r25], %f1;
	bar.sync 	0;
	mad.lo.s32 	%r26, %r18, 132, %r22;
	shl.b32 	%r27, %r16, 2;
	add.s32 	%r28, %r26, %r27;
	ld.shared.f32 	%f2, [%r28];
	mad.lo.s32 	%r29, %r20, %r11, %r19;
	mul.wide.s32 	%rd7, %r29, 4;
	add.s64 	%rd8, %rd4, %rd7;
	st.global.f32 	[%rd8], %f2;
$L__BB2_2:
	ret;

}
	// .globl	_Z27transpose_shared_unroll_padPfS_ii
.visible .entry _Z27transpose_shared_unroll_padPfS_ii(
	.param .u64 .ptr .align 1 _Z27transpose_shared_unroll_padPfS_ii_param_0,
	.param .u64 .ptr .align 1 _Z27transpose_shared_unroll_padPfS_ii_param_1,
	.param .u32 _Z27transpose_shared_unroll_padPfS_ii_param_2,
	.param .u32 _Z27transpose_shared_unroll_padPfS_ii_param_3
)
{
	.reg .pred 	%p<4>;
	.reg .b32 	%r<34>;
	.reg .b32 	%f<5>;
	.reg .b64 	%rd<11>;
	// demoted variable
	.shared .align 4 .b8 _ZZ27transpose_shared_unroll_padPfS_iiE4tile[4160];
	ld.param.u64 	%rd1, [_Z27transpose_shared_unroll_padPfS_ii_param_0];
	ld.param.u64 	%rd2, [_Z27transpose_shared_unroll_padPfS_ii_param_1];
	ld.param.u32 	%r11, [_Z27transpose_shared_unroll_padPfS_ii_param_2];
	ld.param.u32 	%r10, [_Z27transpose_shared_unroll_padPfS_ii_param_3];
	mov.u32 	%r12, %ctaid.x;
	mov.u32 	%r1, %ntid.x;
	mul.lo.s32 	%r13, %r1, %r12;
	shl.b32 	%r2, %r13, 1;
	mov.u32 	%r3, %tid.x;
	add.s32 	%r4, %r2, %r3;
	mov.u32 	%r14, %ctaid.y;
	mov.u32 	%r5, %ntid.y;
	mul.lo.s32 	%r6, %r14, %r5;
	mov.u32 	%r7, %tid.y;
	add.s32 	%r15, %r6, %r7;
	add.s32 	%r16, %r4, 32;
	setp.ge.s32 	%p1, %r16, %r10;
	setp.ge.s32 	%p2, %r15, %r11;
	or.pred  	%p3, %p1, %p2;
	@%p3 bra 	$L__BB3_2;
	cvta.to.global.u64 	%rd3, %rd2;
	cvta.to.global.u64 	%rd4, %rd1;
	mad.lo.s32 	%r17, %r7, %r1, %r3;
	div.u32 	%r18, %r17, %r5;
	mul.lo.s32 	%r19, %r18, %r5;
	sub.s32 	%r20, %r17, %r19;
	add.s32 	%r21, %r20, %r6;
	add.s32 	%r22, %r18, %r2;
	mad.lo.s32 	%r23, %r10, %r15, %r4;
	mul.wide.s32 	%rd5, %r23, 4;
	add.s64 	%rd6, %rd3, %rd5;
	ld.global.f32 	%f1, [%rd6];
	mov.u32 	%r24, _ZZ27transpose_shared_unroll_padPfS_iiE4tile;
	mad.lo.s32 	%r25, %r7, 260, %r24;
	shl.b32 	%r26, %r3, 2;
	add.s32 	%r27, %r25, %r26;
	st.shared.f32 	[%r27], %f1;
	ld.global.f32 	%f2, [%rd6+128];
	st.shared.f32 	[%r27+128], %f2;
	bar.sync 	0;
	mad.lo.s32 	%r28, %r20, 260, %r24;
	shl.b32 	%r29, %r18, 2;
	add.s32 	%r30, %r28, %r29;
	ld.shared.f32 	%f3, [%r30];
	mad.lo.s32 	%r31, %r22, %r11, %r21;
	mul.wide.s32 	%rd7, %r31, 4;
	add.s64 	%rd8, %rd4, %rd7;
	st.global.f32 	[%rd8], %f3;
	ld.shared.f32 	%f4, [%r30+128];
	shl.b32 	%r32, %r11, 5;
	add.s32 	%r33, %r31, %r32;
	mul.wide.s32 	%rd9, %r33, 4;
	add.s64 	%rd10, %rd4, %rd9;
	st.global.f32 	[%rd10], %f4;
$L__BB3_2:
	ret;

}


// ===== COMPILED SASS (sm_100) =====

	.target	sm_100

	.elftype	@"ET_EXEC"


//--------------------- .note.nv.tkinfo           --------------------------
	.section	.note.nv.tkinfo,"",@"SHT_NOTE"
	.sectionflags	@"SHF_NOTE_NV_TKINFO"
	.tkinfo
        /*0018*/ 	.word	0x00000002
        /*0030*/ 	.string	""
        /*0030*/ 	.string	"ptxas"
        /*0030*/ 	.string	"Cuda compilation tools, release 13.0, V13.0.88"
        /*0030*/ 	.string	"Build cuda_13.0.r13.0/compiler.36424714_0"
        /*0030*/ 	.string	"-arch sm_100 -m 64 "



//--------------------- .note.nv.cuinfo           --------------------------
	.section	.note.nv.cuinfo,"",@"SHT_NOTE"
	.sectionflags	@"SHF_NOTE_NV_CUINFO"
        /*0018*/ 	.short	0x0002
        /*001a*/ 	.short	0x0064
        /*001c*/ 	.short	0x0082
	.zero		2


//--------------------- .nv.info                  --------------------------
	.section	.nv.info,"",@"SHT_CUDA_INFO"
	.align	4


	//----- nvinfo : EIATTR_REGCOUNT
	.align		4
        /*0000*/ 	.byte	0x04, 0x2f
        /*0002*/ 	.short	(.L_1 - .L_0)
	.align		4
.L_0:
        /*0004*/ 	.word	index@(_Z22naive_transpose_globalPfS_ii)
        /*0008*/ 	.word	0x0000000a


	//----- nvinfo : EIATTR_FRAME_SIZE
	.align		4
.L_1:
        /*000c*/ 	.byte	0x04, 0x11
        /*000e*/ 	.short	(.L_3 - .L_2)
	.align		4
.L_2:
        /*0010*/ 	.word	index@(_Z22naive_transpose_globalPfS_ii)
        /*0014*/ 	.word	0x00000000


	//----- nvinfo : EIATTR_REGCOUNT
	.align		4
.L_3:
        /*0018*/ 	.byte	0x04, 0x2f
        /*001a*/ 	.short	(.L_5 - .L_4)
	.align		4
.L_4:
        /*001c*/ 	.word	index@(_Z16transpose_sharedPfS_ii)
        /*0020*/ 	.word	0x0000000e


	//----- nvinfo : EIATTR_FRAME_SIZE
	.align		4
.L_5:
        /*0024*/ 	.byte	0x04, 0x11
        /*0026*/ 	.short	(.L_7 - .L_6)
	.align		4
.L_6:
        /*0028*/ 	.word	index@(_Z16transpose_sharedPfS_ii)
        /*002c*/ 	.word	0x00000000


	//----- nvinfo : EIATTR_REGCOUNT
	.align		4
.L_7:
        /*0030*/ 	.byte	0x04, 0x2f
        /*0032*/ 	.short	(.L_9 - .L_8)
	.align		4
.L_8:
        /*0034*/ 	.word	index@(_Z20transpose_shared_padPfS_ii)
        /*0038*/ 	.word	0x0000000c


	//----- nvinfo : EIATTR_FRAME_SIZE
	.align		4
.L_9:
        /*003c*/ 	.byte	0x04, 0x11
        /*003e*/ 	.short	(.L_11 - .L_10)
	.align		4
.L_10:
        /*0040*/ 	.word	index@(_Z20transpose_shared_padPfS_ii)
        /*0044*/ 	.word	0x00000000


	//----- nvinfo : EIATTR_REGCOUNT
	.align		4
.L_11:
        /*0048*/ 	.byte	0x04, 0x2f
        /*004a*/ 	.short	(.L_13 - .L_12)
	.align		4
.L_12:
        /*004c*/ 	.word	index@(_Z27transpose_shared_unroll_padPfS_ii)
        /*0050*/ 	.word	0x00000014


	//----- nvinfo : EIATTR_FRAME_SIZE
	.align		4
.L_13:
        /*0054*/ 	.byte	0x04, 0x11
        /*0056*/ 	.short	(.L_15 - .L_14)
	.align		4
.L_14:
        /*0058*/ 	.word	index@(_Z27transpose_shared_unroll_padPfS_ii)
        /*005c*/ 	.word	0x00000000


	//----- nvinfo : EIATTR_MIN_STACK_SIZE
	.align		4
.L_15:
        /*0060*/ 	.byte	0x04, 0x12
        /*0062*/ 	.short	(.L_17 - .L_16)
	.align		4
.L_16:
        /*0064*/ 	.word	index@(_Z27transpose_shared_unroll_padPfS_ii)
        /*0068*/ 	.word	0x00000000


	//----- nvinfo : EIATTR_MIN_STACK_SIZE
	.align		4
.L_17:
        /*006c*/ 	.byte	0x04, 0x12
        /*006e*/ 	.short	(.L_19 - .L_18)
	.align		4
.L_18:
        /*0070*/ 	.word	index@(_Z20transpose_shared_padPfS_ii)
        /*0074*/ 	.word	0x00000000


	//----- nvinfo : EIATTR_MIN_STACK_SIZE
	.align		4
.L_19:
        /*0078*/ 	.byte	0x04, 0x12
        /*007a*/ 	.short	(.L_21 - .L_20)
	.align		4
.L_20:
        /*007c*/ 	.word	index@(_Z16transpose_sharedPfS_ii)
        /*0080*/ 	.word	0x00000000


	//----- nvinfo : EIATTR_MIN_STACK_SIZE
	.align		4
.L_21:
        /*0084*/ 	.byte	0x04, 0x12
        /*0086*/ 	.short	(.L_23 - .L_22)
	.align		4
.L_22:
        /*0088*/ 	.word	index@(_Z22naive_transpose_globalPfS_ii)
        /*008c*/ 	.word	0x00000000
.L_23:


//--------------------- .nv.compat                --------------------------
	.section	.nv.compat,"",@"SHT_CUDA_COMPAT_INFO"
	.align	4
        /*0000*/ 	.byte	0x02, 0x09, 0x00, 0x00, 0x02, 0x02, 0x01, 0x00, 0x02, 0x05, 0x05, 0x00, 0x03, 0x07, 0x01, 0x01
        /*0010*/ 	.byte	0x02, 0x03, 0x00, 0x00, 0x02, 0x06, 0x01, 0x00, 0x04, 0x0b, 0x08, 0x00, 0x09, 0x00, 0x00, 0x00
        /*0020*/ 	.byte	0x00, 0x00, 0x00, 0x00


//--------------------- .nv.info._Z27transpose_shared_unroll_padPfS_ii --------------------------
	.section	.nv.info._Z27transpose_shared_unroll_padPfS_ii,"",@"SHT_CUDA_INFO"
	.sectionflags	@""
	.align	4


	//----- nvinfo : EIATTR_CUDA_API_VERSION
	.align		4
        /*0000*/ 	.byte	0x04, 0x37
        /*0002*/ 	.short	(.L_25 - .L_24)
.L_24:
        /*0004*/ 	.word	0x00000082


	//----- nvinfo : EIATTR_KPARAM_INFO
	.align		4
.L_25:
        /*0008*/ 	.byte	0x04, 0x17
        /*000a*/ 	.short	(.L_27 - .L_26)
.L_26:
        /*000c*/ 	.word	0x00000000
        /*0010*/ 	.short	0x0003
        /*0012*/ 	.short	0x0014
        /*0014*/ 	.byte	0x00, 0xf0, 0x11, 0x00


	//----- nvinfo : EIATTR_KPARAM_INFO
	.align		4
.L_27:
        /*0018*/ 	.byte	0x04, 0x17
        /*001a*/ 	.short	(.L_29 - .L_28)
.L_28:
        /*001c*/ 	.word	0x00000000
        /*0020*/ 	.short	0x0002
        /*0022*/ 	.short	0x0010
        /*0024*/ 	.byte	0x00, 0xf0, 0x11, 0x00


	//----- nvinfo : EIATTR_KPARAM_INFO
	.align		4
.L_29:
        /*0028*/ 	.byte	0x04, 0x17
        /*002a*/ 	.short	(.L_31 - .L_30)
.L_30:
        /*002c*/ 	.word	0x00000000
        /*0030*/ 	.short	0x0001
        /*0032*/ 	.short	0x0008
        /*0034*/ 	.byte	0x00, 0xf5, 0x21, 0x00


	//----- nvinfo : EIATTR_KPARAM_INFO
	.align		4
.L_31:
        /*0038*/ 	.byte	0x04, 0x17
        /*003a*/ 	.short	(.L_33 - .L_32)
.L_32:
        /*003c*/ 	.word	0x00000000
        /*0040*/ 	.short	0x0000
        /*0042*/ 	.short	0x0000
        /*0044*/ 	.byte	0x00, 0xf5, 0x21, 0x00


	//----- nvinfo : EIATTR_SPARSE_MMA_MASK
	.align		4
.L_33:
        /*0048*/ 	.byte	0x03, 0x50
        /*004a*/ 	.short	0x0000


	//----- nvinfo : EIATTR_MAXREG_COUNT
	.align		4
        /*004c*/ 	.byte	0x03, 0x1b
        /*004e*/ 	.short	0x00ff


	//----- nvinfo : EIATTR_NUM_BARRIERS
	.align		4
        /*0050*/ 	.byte	0x02, 0x4c
        /*0052*/ 	.byte	0x01
	.zero		1


	//----- nvinfo : EIATTR_MERCURY_ISA_VERSION
	.align		4
        /*0054*/ 	.byte	0x03, 0x5f
        /*0056*/ 	.short	0x0101


	//----- nvinfo : EIATTR_VRC_CTA_INIT_COUNT
	.align		4
        /*0058*/ 	.byte	0x02, 0x4a
	.zero		1
	.zero		1


	//----- nvinfo : EIATTR_EXIT_INSTR_OFFSETS
	.align		4
        /*005c*/ 	.byte	0x04, 0x1c
        /*005e*/ 	.short	(.L_35 - .L_34)


	//   ....[0]....
.L_34:
        /*0060*/ 	.word	0x000000f0


	//   ....[1]....
        /*0064*/ 	.word	0x00000400


	//----- nvinfo : EIATTR_CBANK_PARAM_SIZE
	.align		4
.L_35:
        /*0068*/ 	.byte	0x03, 0x19
        /*006a*/ 	.short	0x0018


	//----- nvinfo : EIATTR_PARAM_CBANK
	.align		4
        /*006c*/ 	.byte	0x04, 0x0a
        /*006e*/ 	.short	(.L_37 - .L_36)
	.align		4
.L_36:
        /*0070*/ 	.word	index@(.nv.constant0._Z27transpose_shared_unroll_padPfS_ii)
        /*0074*/ 	.short	0x0380
        /*0076*/ 	.short	0x0018


	//----- nvinfo : EIATTR_SW_WAR
	.align		4
.L_37:
        /*0078*/ 	.byte	0x04, 0x36
        /*007a*/ 	.short	(.L_39 - .L_38)
.L_38:
        /*007c*/ 	.word	0x00000008
.L_39:


//--------------------- .nv.info._Z20transpose_shared_padPfS_ii --------------------------
	.section	.nv.info._Z20transpose_shared_padPfS_ii,"",@"SHT_CUDA_INFO"
	.sectionflags	@""
	.align	4


	//----- nvinfo : EIATTR_CUDA_API_VERSION
	.align		4
        /*0000*/ 	.byte	0x04, 0x37
        /*0002*/ 	.short	(.L_41 - .L_40)
.L_40:
        /*0004*/ 	.word	0x00000082


	//----- nvinfo : EIATTR_KPARAM_INFO
	.align		4
.L_41:
        /*0008*/ 	.byte	0x04, 0x17
        /*000a*/ 	.short	(.L_43 - .L_42)
.L_42:
        /*000c*/ 	.word	0x00000000
        /*0010*/ 	.short	0x0003
        /*0012*/ 	.short	0x0014
        /*0014*/ 	.byte	0x00, 0xf0, 0x11, 0x00


	//----- nvinfo : EIATTR_KPARAM_INFO
	.align		4
.L_43:
        /*0018*/ 	.byte	0x04, 0x17
        /*001a*/ 	.short	(.L_45 - .L_44)
.L_44:
        /*001c*/ 	.word	0x00000000
        /*0020*/ 	.short	0x0002
        /*0022*/ 	.short	0x0010
        /*0024*/ 	.byte	0x00, 0xf0, 0x11, 0x00


	//----- nvinfo : EIATTR_KPARAM_INFO
	.align		4
.L_45:
        /*0028*/ 	.byte	0x04, 0x17
        /*002a*/ 	.short	(.L_47 - .L_46)
.L_46:
        /*002c*/ 	.word	0x00000000
        /*0030*/ 	.short	0x0001
        /*0032*/ 	.short	0x0008
        /*0034*/ 	.byte	0x00, 0xf5, 0x21, 0x00


	//----- nvinfo : EIATTR_KPARAM_INFO
	.align		4
.L_47:
        /*0038*/ 	.byte	0x04, 0x17
        /*003a*/ 	.short	(.L_49 - .L_48)
.L_48:
        /*003c*/ 	.word	0x00000000
        /*0040*/ 	.short	0x0000
        /*0042*/ 	.short	0x0000
        /*0044*/ 	.byte	0x00, 0xf5, 0x21, 0x00


	//----- nvinfo : EIATTR_SPARSE_MMA_MASK
	.align		4
.L_49:
        /*0048*/ 	.byte	0x03, 0x50
        /*004a*/ 	.short	0x0000


	//----- nvinfo : EIATTR_MAXREG_COUNT
	.align		4
        /*004c*/ 	.byte	0x03, 0x1b
        /*004e*/ 	.short	0x00ff


	//----- nvinfo : EIATTR_NUM_BARRIERS
	.align		4
        /*0050*/ 	.byte	0x02, 0x4c
        /*0052*/ 	.byte	0x01
	.zero		1


	//----- nvinfo : EIATTR_MERCURY_ISA_VERSION
	.align		4
        /*0054*/ 	.byte	0x03, 0x5f
        /*0056*/ 	.short	0x0101


	//----- nvinfo : EIATTR_VRC_CTA_INIT_COUNT
	.align		4
        /*0058*/ 	.byte	0x02, 0x4a
	.zero		1
	.zero		1


	//----- nvinfo : EIATTR_EXIT_INSTR_OFFSETS
	.align		4
        /*005c*/ 	.byte	0x04, 0x1c
        /*005e*/ 	.short	(.L_51 - .L_50)


	//   ....[0]....
.L_50:
        /*0060*/ 	.word	0x000000e0


	//   ....[1]....
        /*0064*/ 	.word	0x00000390


	//----- nvinfo : EIATTR_CBANK_PARAM_SIZE
	.align		4
.L_51:
        /*0068*/ 	.byte	0x03, 0x19
        /*006a*/ 	.short	0x0018


	//----- nvinfo : EIATTR_PARAM_CBANK
	.align		4
        /*006c*/ 	.byte	0x04, 0x0a
        /*006e*/ 	.short	(.L_53 - .L_52)
	.align		4
.L_52:
        /*0070*/ 	.word	index@(.nv.constant0._Z20transpose_shared_padPfS_ii)
        /*0074*/ 	.short	0x0380
        /*0076*/ 	.short	0x0018


	//----- nvinfo : EIATTR_SW_WAR
	.align		4
.L_53:
        /*0078*/ 	.byte	0x04, 0x36
        /*007a*/ 	.short	(.L_55 - .L_54)
.L_54:
        /*007c*/ 	.word	0x00000008
.L_55:


//--------------------- .nv.info._Z16transpose_sharedPfS_ii --------------------------
	.section	.nv.info._Z16transpose_sharedPfS_ii,"",@"SHT_CUDA_INFO"
	.sectionflags	@""
	.align	4


	//----- nvinfo : EIATTR_CUDA_API_VERSION
	.align		4
        /*0000*/ 	.byte	0x04, 0x37
        /*0002*/ 	.short	(.L_57 - .L_56)
.L_56:
        /*0004*/ 	.word	0x00000082


	//----- nvinfo : EIATTR_KPARAM_INFO
	.align		4
.L_57:
        /*0008*/ 	.byte	0x04, 0x17
        /*000a*/ 	.short	(.L_59 - .L_58)
.L_58:
        /*000c*/ 	.word	0x00000000
        /*0010*/ 	.short	0x0003
        /*0012*/ 	.short	0x0014
        /*0014*/ 	.byte	0x00, 0xf0, 0x11, 0x00


	//----- nvinfo : EIATTR_KPARAM_INFO
	.align		4
.L_59:
        /*0018*/ 	.byte	0x04, 0x17
        /*001a*/ 	.short	(.L_61 - .L_60)
.L_60:
        /*001c*/ 	.word	0x00000000
        /*0020*/ 	.short	0x0002
        /*0022*/ 	.short	0x0010
        /*0024*/ 	.byte	0x00, 0xf0, 0x11, 0x00


	//----- nvinfo : EIATTR_KPARAM_INFO
	.align		4
.L_61:
        /*0028*/ 	.byte	0x04, 0x17
        /*002a*/ 	.short	(.L_63 - .L_62)
.L_62:
        /*002c*/ 	.word	0x00000000
        /*0030*/ 	.short	0x0001
        /*0032*/ 	.short	0x0008
        /*0034*/ 	.byte	0x00, 0xf5, 0x21, 0x00


	//----- nvinfo : EIATTR_KPARAM_INFO
	.align		4
.L_63:
        /*0038*/ 	.byte	0x04, 0x17
        /*003a*/ 	.short	(.L_65 - .L_64)
.L_64:
        /*003c*/ 	.word	0x00000000
        /*0040*/ 	.short	0x0000
        /*0042*/ 	.short	0x0000
        /*0044*/ 	.byte	0x00, 0xf5, 0x21, 0x00


	//----- nvinfo : EIATTR_SPARSE_MMA_MASK
	.align		4
.L_65:
        /*0048*/ 	.byte	0x03, 0x50
        /*004a*/ 	.short	0x0000


	//----- nvinfo : EIATTR_MAXREG_COUNT
	.align		4
        /*004c*/ 	.byte	0x03, 0x1b
        /*004e*/ 	.short	0x00ff


	//----- nvinfo : EIATTR_NUM_BARRIERS
	.align		4
        /*0050*/ 	.byte	0x02, 0x4c
        /*0052*/ 	.byte	0x01
	.zero		1


	//----- nvinfo : EIATTR_MERCURY_ISA_VERSION
	.align		4
        /*0054*/ 	.byte	0x03, 0x5f
        /*0056*/ 	.short	0x0101


	//----- nvinfo : EIATTR_VRC_CTA_INIT_COUNT
	.align		4
        /*0058*/ 	.byte	0x02, 0x4a
	.zero		1
	.zero		1


	//----- nvinfo : EIATTR_EXIT_INSTR_OFFSETS
	.align		4
        /*005c*/ 	.byte	0x04, 0x1c
        /*005e*/ 	.short	(.L_67 - .L_66)


	//   ....[0]....
.L_66:
        /*0060*/ 	.word	0x000000e0


	//   ....[1]....
        /*0064*/ 	.word	0x00000390


	//----- nvinfo : EIATTR_CBANK_PARAM_SIZE
	.align		4
.L_67:
        /*0068*/ 	.byte	0x03, 0x19
        /*006a*/ 	.short	0x0018


	//----- nvinfo : EIATTR_PARAM_CBANK
	.align		4
        /*006c*/ 	.byte	0x04, 0x0a
        /*006e*/ 	.short	(.L_69 - .L_68)
	.align		4
.L_68:
        /*0070*/ 	.word	index@(.nv.constant0._Z16transpose_sharedPfS_ii)
        /*0074*/ 	.short	0x0380
        /*0076*/ 	.short	0x0018


	//----- nvinfo : EIATTR_SW_WAR
	.align		4
.L_69:
        /*0078*/ 	.byte	0x04, 0x36
        /*007a*/ 	.short	(.L_71 - .L_70)
.L_70:
        /*007c*/ 	.word	0x00000008
.L_71:


//--------------------- .nv.info._Z22naive_transpose_globalPfS_ii --------------------------
	.section	.nv.info._Z22naive_transpose_globalPfS_ii,"",@"SHT_CUDA_INFO"
	.sectionflags	@""
	.align	4


	//----- nvinfo : EIATTR_CUDA_API_VERSION
	.align		4
        /*0000*/ 	.byte	0x04, 0x37
        /*0002*/ 	.short	(.L_73 - .L_72)
.L_72:
        /*0004*/ 	.word	0x00000082


	//----- nvinfo : EIATTR_KPARAM_INFO
	.align		4
.L_73:
        /*0008*/ 	.byte	0x04, 0x17
        /*000a*/ 	.short	(.L_75 - .L_74)
.L_74:
        /*000c*/ 	.word	0x00000000
        /*0010*/ 	.short	0x0003
        /*0012*/ 	.short	0x0014
        /*0014*/ 	.byte	0x00, 0xf0, 0x11, 0x00


	//----- nvinfo : EIATTR_KPARAM_INFO
	.align		4
.L_75:
        /*0018*/ 	.byte	0x04, 0x17
        /*001a*/ 	.short	(.L_77 - .L_76)
.L_76:
        /*001c*/ 	.word	0x00000000
        /*0020*/ 	.short	0x0002
        /*0022*/ 	.short	0x0010
        /*0024*/ 	.byte	0x00, 0xf0, 0x11, 0x00


	//----- nvinfo : EIATTR_KPARAM_INFO
	.align		4
.L_77:
        /*0028*/ 	.byte	0x04, 0x17
        /*002a*/ 	.short	(.L_79 - .L_78)
.L_78:
        /*002c*/ 	.word	0x00000000
        /*0030*/ 	.short	0x0001
        /*0032*/ 	.short	0x0008
        /*0034*/ 	.byte	0x00, 0xf5, 0x21, 0x00


	//----- nvinfo : EIATTR_KPARAM_INFO
	.align		4
.L_79:
        /*0038*/ 	.byte	0x04, 0x17
        /*003a*/ 	.short	(.L_81 - .L_80)
.L_80:
        /*003c*/ 	.word	0x00000000
        /*0040*/ 	.short	0x0000
        /*0042*/ 	.short	0x0000
        /*0044*/ 	.byte	0x00, 0xf5, 0x21, 0x00


	//----- nvinfo : EIATTR_SPARSE_MMA_MASK
	.align		4
.L_81:
        /*0048*/ 	.byte	0x03, 0x50
        /*004a*/ 	.short	0x0000


	//----- nvinfo : EIATTR_MAXREG_COUNT
	.align		4
        /*004c*/ 	.byte	0x03, 0x1b
        /*004e*/ 	.short	0x00ff


	//----- nvinfo : EIATTR_MERCURY_ISA_VERSION
	.align		4
        /*0050*/ 	.byte	0x03, 0x5f
        /*0052*/ 	.short	0x0101


	//----- nvinfo : EIATTR_VRC_CTA_INIT_COUNT
	.align		4
        /*0054*/ 	.byte	0x02, 0x4a
	.zero		1
	.zero		1


	//----- nvinfo : EIATTR_EXIT_INSTR_OFFSETS
	.align		4
        /*0058*/ 	.byte	0x04, 0x1c
        /*005a*/ 	.short	(.L_83 - .L_82)


	//   ....[0]....
.L_82:
        /*005c*/ 	.word	0x000000c0


	//   ....[1]....
        /*0060*/ 	.word	0x00000160


	//----- nvinfo : EIATTR_CBANK_PARAM_SIZE
	.align		4
.L_83:
        /*0064*/ 	.byte	0x03, 0x19
        /*0066*/ 	.short	0x0018


	//----- nvinfo : EIATTR_PARAM_CBANK
	.align		4
        /*0068*/ 	.byte	0x04, 0x0a
        /*006a*/ 	.short	(.L_85 - .L_84)
	.align		4
.L_84:
        /*006c*/ 	.word	index@(.nv.constant0._Z22naive_transpose_globalPfS_ii)
        /*0070*/ 	.short	0x0380
        /*0072*/ 	.short	0x0018


	//----- nvinfo : EIATTR_SW_WAR
	.align		4
.L_85:
        /*0074*/ 	.byte	0x04, 0x36
        /*0076*/ 	.short	(.L_87 - .L_86)
.L_86:
        /*0078*/ 	.word	0x00000008
.L_87:


//--------------------- .nv.callgraph             --------------------------
	.section	.nv.callgraph,"",@"SHT_CUDA_CALLGRAPH"
	.align	4
	.sectionentsize	8
	.align		4
        /*0000*/ 	.word	0x00000000
	.align		4
        /*0004*/ 	.word	0xffffffff
	.align		4
        /*0008*/ 	.word	0x00000000
	.align		4
        /*000c*/ 	.word	0xfffffffe
	.align		4
        /*0010*/ 	.word	0x00000000
	.align		4
        /*0014*/ 	.word	0xfffffffd
	.align		4
        /*0018*/ 	.word	0x00000000
	.align		4
        /*001c*/ 	.word	0xfffffffc


//--------------------- .text._Z27transpose_shared_unroll_padPfS_ii --------------------------
	.section	.text._Z27transpose_shared_unroll_padPfS_ii,"ax",@progbits
	.align	128
        .global         _Z27transpose_shared_unroll_padPfS_ii
        .type           _Z27transpose_shared_unroll_padPfS_ii,@function
        .size           _Z27transpose_shared_unroll_padPfS_ii,(.L_x_4 - _Z27transpose_shared_unroll_padPfS_ii)
        .other          _Z27transpose_shared_unroll_padPfS_ii,@"STO_CUDA_ENTRY STV_DEFAULT"
_Z27transpose_shared_unroll_padPfS_ii:
.text._Z27transpose_shared_unroll_padPfS_ii:
[----:B------:R-:W-:Y:S01]  /*0000*/  LDC R1, c[0x0][0x37c] ;  /* 0x0000df00ff017b82 */ /* 0x000fe20000000800 */
[----:B------:R-:W0:Y:S07]  /*0010*/  S2R R5, SR_TID.X ;  /* 0x0000000000057919 */ /* 0x000e2e0000002100 */
[----:B------:R-:W1:Y:S01]  /*0020*/  S2UR UR5, SR_CTAID.X ;  /* 0x00000000000579c3 */ /* 0x000e620000002500 */
[----:B------:R-:W2:Y:S07]  /*0030*/  S2R R4, SR_TID.Y ;  /* 0x0000000000047919 */ /* 0x000eae0000002200 */
[----:B------:R-:W1:Y:S01]  /*0040*/  LDC R12, c[0x0][0x360] ;  /* 0x0000d800ff0c7b82 */ /* 0x000e620000000800 */
[----:B------:R-:W3:Y:S07]  /*0050*/  LDCU UR8, c[0x0][0x364] ;  /* 0x00006c80ff0877ac */ /* 0x000eee0008000800 */
[----:B------:R-:W3:Y:S08]  /*0060*/  S2UR UR4, SR_CTAID.Y ;  /* 0x00000000000479c3 */ /* 0x000ef00000002600 */
[----:B------:R-:W4:Y:S01]  /*0070*/  LDC.64 R2, c[0x0][0x390] ;  /* 0x0000e400ff027b82 */ /* 0x000f220000000a00 */
[----:B-1----:R-:W-:-:S05]  /*0080*/  IMAD R0, R12, UR5, RZ ;  /* 0x000000050c007c24 */ /* 0x002fca000f8e02ff */
[----:B0-----:R-:W-:Y:S01]  /*0090*/  LEA R8, R0, R5, 0x1 ;  /* 0x0000000500087211 */ /* 0x001fe200078e08ff */
[----:B---3--:R-:W-:-:S04]  /*00a0*/  UIMAD UR4, UR4, UR8, URZ ;  /* 0x00000008040472a4 */ /* 0x008fc8000f8e02ff */
[----:B------:R-:W-:Y:S02]  /*00b0*/  VIADD R6, R8, 0x20 ;  /* 0x0000002008067836 */ /* 0x000fe40000000000 */
[----:B--2---:R-:W-:-:S04]  /*00c0*/  IADD3 R9, PT, PT, R4, UR4, RZ ;  /* 0x0000000404097c10 */ /* 0x004fc8000fffe0ff */
[----:B----4-:R-:W-:-:S04]  /*00d0*/  ISETP.GE.AND P0, PT, R9, R2, PT ;  /* 0x000000020900720c */ /* 0x010fc80003f06270 */
[----:B------:R-:W-:-:S13]  /*00e0*/  ISETP.GE.OR P0, PT, R6, R3, P0 ;  /* 0x000000030600720c */ /* 0x000fda0000706670 */
[----:B------:R-:W-:Y:S05]  /*00f0*/  @P0 EXIT ;  /* 0x000000000000094d */ /* 0x000fea0003800000 */
[----:B------:R-:W0:Y:S01]  /*0100*/  LDC.64 R6, c[0x0][0x388] ;  /* 0x0000e200ff067b82 */ /* 0x000e220000000a00 */
[----:B------:R-:W1:Y:S01]  /*0110*/  LDCU.64 UR6, c[0x0][0x358] ;  /* 0x00006b00ff0677ac */ /* 0x000e620008000a00 */
[----:B------:R-:W-:-:S04]  /*0120*/  IMAD R3, R9, R3, R8 ;  /* 0x0000000309037224 */ /* 0x000fc800078e0208 */
[----:B0-----:R-:W-:-:S05]  /*0130*/  IMAD.WIDE R6, R3, 0x4, R6 ;  /* 0x0000000403067825 */ /* 0x001fca00078e0206 */
[----:B-1----:R-:W2:Y:S04]  /*0140*/  LDG.E R3, desc[UR6][R6.64] ;  /* 0x0000000606037981 */ /* 0x002ea8000c1e1900 */
[----:B------:R0:W3:Y:S01]  /*0150*/  LDG.E R13, desc[UR6][R6.64+0x80] ;  /* 0x00008006060d7981 */ /* 0x0000e2000c1e1900 */
[----:B------:R-:W1:Y:S01]  /*0160*/  I2F.U32.RP R10, UR8 ;  /* 0x00000008000a7d06 */ /* 0x000e620008209000 */
[----:B------:R-:W-:Y:S01]  /*0170*/  HFMA2 R8, -RZ, RZ, 0, 0 ;  /* 0x00000000ff087431 */ /* 0x000fe200000001ff */
[----:B------:R-:W-:-:S06]  /*0180*/  ISETP.NE.U32.AND P2, PT, RZ, UR8, PT ;  /* 0x00000008ff007c0c */ /* 0x000fcc000bf45070 */
[----:B-1----:R-:W1:Y:S02]  /*0190*/  MUFU.RCP R10, R10 ;  /* 0x0000000a000a7308 */ /* 0x002e640000001000 */
[----:B-1----:R-:W-:-:S06]  /*01a0*/  IADD3 R9, PT, PT, R10, 0xffffffe, RZ ;  /* 0x0ffffffe0a097810 */ /* 0x002fcc0007ffe0ff */
[----:B------:R-:W1:Y:S02]  /*01b0*/  F2I.FTZ.U32.TRUNC.NTZ R9, R9 ;  /* 0x0000000900097305 */ /* 0x000e64000021f000 */
[----:B-1----:R-:W-:-:S04]  /*01c0*/  IMAD.MOV R11, RZ, RZ, -R9 ;  /* 0x000000ffff0b7224 */ /* 0x002fc800078e0a09 */
[----:B------:R-:W-:-:S04]  /*01d0*/  IMAD R11, R11, UR8, RZ ;  /* 0x000000080b0b7c24 */ /* 0x000fc8000f8e02ff */
[----:B------:R-:W-:-:S04]  /*01e0*/  IMAD.HI.U32 R11, R9, R11, R8 ;  /* 0x0000000b090b7227 */ /* 0x000fc800078e0008 */
[----:B------:R-:W-:-:S04]  /*01f0*/  IMAD R8, R12, R4, R5 ;  /* 0x000000040c087224 */ /* 0x000fc800078e0205 */
[----:B------:R-:W-:-:S05]  /*0200*/  IMAD.HI.U32 R11, R11, R8, RZ ;  /* 0x000000080b0b7227 */ /* 0x000fca00078e00ff */
[----:B0-----:R-:W-:-:S05]  /*0210*/  IADD3 R7, PT, PT, -R11, RZ, RZ ;  /* 0x000000ff0b077210 */ /* 0x001fca0007ffe1ff */
[----:B------:R-:W-:Y:S02]  /*0220*/  IMAD R6, R7, UR8, R8 ;  /* 0x0000000807067c24 */ /* 0x000fe4000f8e0208 */
[----:B------:R-:W0:Y:S03]  /*0230*/  S2R R7, SR_CgaCtaId ;  /* 0x0000000000077919 */ /* 0x000e260000008800 */
[----:B------:R-:W-:-:S13]  /*0240*/  ISETP.GE.U32.AND P0, PT, R6, UR8, PT ;  /* 0x0000000806007c0c */ /* 0x000fda000bf06070 */
[----:B------:R-:W-:Y:S01]  /*0250*/  @P0 VIADD R6, R6, -UR8 ;  /* 0x8000000806060c36 */ /* 0x000fe20008000000 */
[----:B------:R-:W-:-:S04]  /*0260*/  @P0 IADD3 R11, PT, PT, R11, 0x1, RZ ;  /* 0x000000010b0b0810 */ /* 0x000fc80007ffe0ff */
[----:B------:R-:W-:Y:S02]  /*0270*/  ISETP.GE.U32.AND P1, PT, R6, UR8, PT ;  /* 0x0000000806007c0c */ /* 0x000fe4000bf26070 */
[----:B------:R-:W-:-:S04]  /*0280*/  MOV R6, 0x400 ;  /* 0x0000040000067802 */ /* 0x000fc80000000f00 */
[----:B0-----:R-:W-:-:S07]  /*0290*/  LEA R7, R7, R6, 0x18 ;  /* 0x0000000607077211 */ /* 0x001fce00078ec0ff */
[----:B------:R-:W-:Y:S02]  /*02a0*/  @P1 IADD3 R11, PT, PT, R11, 0x1, RZ ;  /* 0x000000010b0b1810 */ /* 0x000fe40007ffe0ff */
[----:B------:R-:W-:Y:S01]  /*02b0*/  @!P2 LOP3.LUT R11, RZ, UR8, RZ, 0x33, !PT ;  /* 0x00000008ff0bac12 */ /* 0x000fe2000f8e33ff */
[----:B------:R-:W-:-:S04]  /*02c0*/  IMAD R4, R4, 0x104, R7 ;  /* 0x0000010404047824 */ /* 0x000fc800078e0207 */
[--C-:B------:R-:W-:Y:S01]  /*02d0*/  IMAD.MOV R9, RZ, RZ, -R11.reuse ;  /* 0x000000ffff097224 */ /* 0x100fe200078e0a0b */
[----:B------:R-:W-:Y:S01]  /*02e0*/  LEA R10, R5, R4, 0x2 ;  /* 0x00000004050a7211 */ /* 0x000fe200078e10ff */
[----:B------:R-:W-:Y:S02]  /*02f0*/  IMAD R0, R0, 0x2, R11 ;  /* 0x0000000200007824 */ /* 0x000fe400078e020b */
[----:B------:R-:W-:-:S04]  /*0300*/  IMAD R8, R9, UR8, R8 ;  /* 0x0000000809087c24 */ /* 0x000fc8000f8e0208 */
[C---:B------:R-:W-:Y:S01]  /*0310*/  IMAD R6, R8.reuse, 0x104, R7 ;  /* 0x0000010408067824 */ /* 0x040fe200078e0207 */
[----:B------:R-:W-:-:S04]  /*0320*/  IADD3 R5, PT, PT, R8, UR4, RZ ;  /* 0x0000000408057c10 */ /* 0x000fc8000fffe0ff */
[----:B------:R-:W-:Y:S01]  /*0330*/  LEA R9, R11, R6, 0x2 ;  /* 0x000000060b097211 */ /* 0x000fe200078e10ff */
[----:B------:R-:W-:Y:S01]  /*0340*/  IMAD R5, R0, R2, R5 ;  /* 0x0000000200057224 */ /* 0x000fe200078e0205 */
[----:B------:R-:W0:Y:S04]  /*0350*/  LDC.64 R6, c[0x0][0x380] ;  /* 0x0000e000ff067b82 */ /* 0x000e280000000a00 */
[----:B------:R-:W-:Y:S01]  /*0360*/  LEA R11, R2, R5, 0x5 ;  /* 0x00000005020b7211 */ /* 0x000fe200078e28ff */
[--C-:B0-----:R-:W-:Y:S01]  /*0370*/  IMAD.WIDE R4, R5, 0x4, R6.reuse ;  /* 0x0000000405047825 */ /* 0x101fe200078e0206 */
[----:B--2---:R0:W-:Y:S04]  /*0380*/  STS [R10], R3 ;  /* 0x000000030a007388 */ /* 0x0041e80000000800 */
[----:B---3--:R-:W-:Y:S01]  /*0390*/  STS [R10+0x80], R13 ;  /* 0x0000800d0a007388 */ /* 0x008fe20000000800 */
[----:B------:R-:W-:Y:S01]  /*03a0*/  BAR.SYNC.DEFER_BLOCKING 0x0 ;  /* 0x0000000000007b1d */ /* 0x000fe20000010000 */
[----:B0-----:R-:W-:-:S05]  /*03b0*/  IMAD.WIDE R2, R11, 0x4, R6 ;  /* 0x000000040b027825 */ /* 0x001fca00078e0206 */
[----:B------:R-:W0:Y:S04]  /*03c0*/  LDS R15, [R9] ;  /* 0x00000000090f7984 */ /* 0x000e280000000800 */
[----:B------:R-:W1:Y:S04]  /*03d0*/  LDS R17, [R9+0x80] ;  /* 0x0000800009117984 */ /* 0x000e680000000800 */
[----:B0-----:R-:W-:Y:S04]  /*03e0*/  STG.E desc[UR6][R4.64], R15 ;  /* 0x0000000f04007986 */ /* 0x001fe8000c101906 */
[----:B-1----:R-:W-:Y:S01]  /*03f0*/  STG.E desc[UR6][R2.64], R17 ;  /* 0x0000001102007986 */ /* 0x002fe2000c101906 */
[----:B------:R-:W-:Y:S05]  /*0400*/  EXIT ;  /* 0x000000000000794d */ /* 0x000fea0003800000 */
.L_x_0:
[----:B------:R-:W-:-:S00]  /*0410*/  BRA `(.L_x_0) ;  /* 0xfffffffc00fc7947 */ /* 0x000fc0000383ffff */
[----:B------:R-:W-:-:S00]  /*0420*/  NOP ;  /* 0x0000000000007918 */ /* 0x000fc00000000000 */
        /* <DEDUP_REMOVED lines=13> */
.L_x_4:


//--------------------- .text._Z20transpose_shared_padPfS_ii --------------------------
	.section	.text._Z20transpose_shared_padPfS_ii,"ax",@progbits
	.align	128
        .global         _Z20transpose_shared_padPfS_ii
        .type           _Z20transpose_shared_padPfS_ii,@function
        .size           _Z20transpose_shared_padPfS_ii,(.L_x_5 - _Z20transpose_shared_padPfS_ii)
        .other          _Z20transpose_shared_padPfS_ii,@"STO_CUDA_ENTRY STV_DEFAULT"
_Z20transpose_shared_padPfS_ii:
.text._Z20transpose_shared_padPfS_ii:
[----:B------:R-:W-:Y:S01]  /*0000*/  LDC R1, c[0x0][0x37c] ;  /* 0x0000df00ff017b82 */ /* 0x000fe20000000800 */
[----:B------:R-:W0:Y:S07]  /*0010*/  S2R R9, SR_TID.Y ;  /* 0x0000000000097919 */ /* 0x000e2e0000002200 */
[----:B------:R-:W1:Y:S01]  /*0020*/  S2UR UR5, SR_CTAID.Y ;  /* 0x00000000000579c3 */ /* 0x000e620000002600 */
[----:B------:R-:W2:Y:S01]  /*0030*/  LDCU UR8, c[0x0][0x360] ;  /* 0x00006c00ff0877ac */ /* 0x000ea20008000800 */
[----:B------:R-:W3:Y:S01]  /*0040*/  S2R R0, SR_TID.X ;  /* 0x0000000000007919 */ /* 0x000ee20000002100 */
[----:B------:R-:W1:Y:S05]  /*0050*/  LDCU UR9, c[0x0][0x364] ;  /* 0x00006c80ff0977ac */ /* 0x000e6a0008000800 */
[----:B------:R-:W2:Y:S01]  /*0060*/  S2UR UR4, SR_CTAID.X ;  /* 0x00000000000479c3 */ /* 0x000ea20000002500 */
[----:B------:R-:W4:Y:S01]  /*0070*/  LDCU.64 UR10, c[0x0][0x390] ;  /* 0x00007200ff0a77ac */ /* 0x000f220008000a00 */
[----:B-1----:R-:W-:-:S06]  /*0080*/  UIMAD UR5, UR5, UR9, URZ ;  /* 0x00000009050572a4 */ /* 0x002fcc000f8e02ff */
[----:B0-----:R-:W-:Y:S01]  /*0090*/  IADD3 R5, PT, PT, R9, UR5, RZ ;  /* 0x0000000509057c10 */ /* 0x001fe2000fffe0ff */
[----:B--2---:R-:W-:-:S03]  /*00a0*/  UIMAD UR4, UR4, UR8, URZ ;  /* 0x00000008040472a4 */ /* 0x004fc6000f8e02ff */
[----:B----4-:R-:W-:-:S03]  /*00b0*/  ISETP.GE.AND P0, PT, R5, UR10, PT ;  /* 0x0000000a05007c0c */ /* 0x010fc6000bf06270 */
[----:B---3--:R-:W-:-:S05]  /*00c0*/  VIADD R4, R0, UR4 ;  /* 0x0000000400047c36 */ /* 0x008fca0008000000 */
[----:B------:R-:W-:-:S13]  /*00d0*/  ISETP.GE.OR P0, PT, R4, UR11, P0 ;  /* 0x0000000b04007c0c */ /* 0x000fda0008706670 */
[----:B------:R-:W-:Y:S05]  /*00e0*/  @P0 EXIT ;  /* 0x000000000000094d */ /* 0x000fea0003800000 */
[----:B------:R-:W0:Y:S01]  /*00f0*/  LDC.64 R2, c[0x0][0x388] ;  /* 0x0000e200ff027b82 */ /* 0x000e220000000a00 */
[----:B------:R-:W1:Y:S01]  /*0100*/  LDCU.64 UR6, c[0x0][0x358] ;  /* 0x00006b00ff0677ac */ /* 0x000e620008000a00 */
[----:B------:R-:W-:-:S04]  /*0110*/  IMAD R5, R5, UR11, R4 ;  /* 0x0000000b05057c24 */ /* 0x000fc8000f8e0204 */
[----:B0-----:R-:W-:-:S05]  /*0120*/  IMAD.WIDE R2, R5, 0x4, R2 ;  /* 0x0000000405027825 */ /* 0x001fca00078e0202 */
[----:B-1----:R0:W2:Y:S01]  /*0130*/  LDG.E R8, desc[UR6][R2.64] ;  /* 0x0000000602087981 */ /* 0x0020a2000c1e1900 */
        /* <DEDUP_REMOVED lines=9> */
[----:B------:R-:W-:-:S04]  /*01d0*/  IMAD R4, R9, UR8, R0 ;  /* 0x0000000809047c24 */ /* 0x000fc8000f8e0200 */
[----:B------:R-:W-:-:S04]  /*01e0*/  IMAD.HI.U32 R7, R7, R4, RZ ;  /* 0x0000000407077227 */ /* 0x000fc800078e00ff */
[----:B0-----:R-:W-:-:S04]  /*01f0*/  IMAD.MOV R3, RZ, RZ, -R7 ;  /* 0x000000ffff037224 */ /* 0x001fc800078e0a07 */
[----:B------:R-:W-:Y:S02]  /*0200*/  IMAD R2, R3, UR9, R4 ;  /* 0x0000000903027c24 */ /* 0x000fe4000f8e0204 */
[----:B------:R-:W0:Y:S03]  /*0210*/  S2R R3, SR_CgaCtaId ;  /* 0x0000000000037919 */ /* 0x000e260000008800 */
[----:B------:R-:W-:-:S13]  /*0220*/  ISETP.GE.U32.AND P0, PT, R2, UR9, PT ;  /* 0x0000000902007c0c */ /* 0x000fda000bf06070 */
[----:B------:R-:W-:Y:S02]  /*0230*/  @P0 IADD3 R2, PT, PT, R2, -UR9, RZ ;  /* 0x8000000902020c10 */ /* 0x000fe4000fffe0ff */
[----:B------:R-:W-:Y:S02]  /*0240*/  @P0 IADD3 R7, PT, PT, R7, 0x1, RZ ;  /* 0x0000000107070810 */ /* 0x000fe40007ffe0ff */
[----:B------:R-:W-:Y:S02]  /*0250*/  ISETP.GE.U32.AND P1, PT, R2, UR9, PT ;  /* 0x0000000902007c0c */ /* 0x000fe4000bf26070 */
[----:B------:R-:W-:-:S04]  /*0260*/  MOV R2, 0x400 ;  /* 0x0000040000027802 */ /* 0x000fc80000000f00 */
[----:B0-----:R-:W-:-:S07]  /*0270*/  LEA R3, R3, R2, 0x18 ;  /* 0x0000000203037211 */ /* 0x001fce00078ec0ff */
[----:B------:R-:W-:Y:S01]  /*0280*/  @P1 VIADD R7, R7, 0x1 ;  /* 0x0000000107071836 */ /* 0x000fe20000000000 */
[----:B------:R-:W-:-:S04]  /*0290*/  @!P2 LOP3.LUT R7, RZ, UR9, RZ, 0x33, !PT ;  /* 0x00000009ff07ac12 */ /* 0x000fc8000f8e33ff */
[----:B------:R-:W-:-:S05]  /*02a0*/  IADD3 R5, PT, PT, -R7, RZ, RZ ;  /* 0x000000ff07057210 */ /* 0x000fca0007ffe1ff */
[----:B------:R-:W-:Y:S02]  /*02b0*/  IMAD R4, R5, UR9, R4 ;  /* 0x0000000905047c24 */ /* 0x000fe4000f8e0204 */
[--C-:B------:R-:W-:Y:S02]  /*02c0*/  IMAD R5, R9, 0x84, R3.reuse ;  /* 0x0000008409057824 */ /* 0x100fe400078e0203 */
[C---:B------:R-:W-:Y:S01]  /*02d0*/  IMAD R2, R4.reuse, 0x84, R3 ;  /* 0x0000008404027824 */ /* 0x040fe200078e0203 */
[----:B------:R-:W-:Y:S02]  /*02e0*/  IADD3 R4, PT, PT, R4, UR5, RZ ;  /* 0x0000000504047c10 */ /* 0x000fe4000fffe0ff */
[----:B------:R-:W-:Y:S01]  /*02f0*/  LEA R5, R0, R5, 0x2 ;  /* 0x0000000500057211 */ /* 0x000fe200078e10ff */
[C---:B------:R-:W-:Y:S01]  /*0300*/  IMAD R0, R7.reuse, 0x4, R2 ;  /* 0x0000000407007824 */ /* 0x040fe200078e0202 */
[----:B------:R-:W-:Y:S01]  /*0310*/  IADD3 R7, PT, PT, R7, UR4, RZ ;  /* 0x0000000407077c10 */ /* 0x000fe2000fffe0ff */
[----:B------:R-:W0:Y:S04]  /*0320*/  LDC.64 R2, c[0x0][0x380] ;  /* 0x0000e000ff027b82 */ /* 0x000e280000000a00 */
[----:B------:R-:W-:-:S04]  /*0330*/  IMAD R7, R7, UR10, R4 ;  /* 0x0000000a07077c24 */ /* 0x000fc8000f8e0204 */
[----:B0-----:R-:W-:Y:S01]  /*0340*/  IMAD.WIDE R2, R7, 0x4, R2 ;  /* 0x0000000407027825 */ /* 0x001fe200078e0202 */
[----:B--2---:R-:W-:Y:S01]  /*0350*/  STS [R5], R8 ;  /* 0x0000000805007388 */ /* 0x004fe20000000800 */
[----:B------:R-:W-:Y:S06]  /*0360*/  BAR.SYNC.DEFER_BLOCKING 0x0 ;  /* 0x0000000000007b1d */ /* 0x000fec0000010000 */
[----:B------:R-:W0:Y:S04]  /*0370*/  LDS R9, [R0] ;  /* 0x0000000000097984 */ /* 0x000e280000000800 */
[----:B0-----:R-:W-:Y:S01]  /*0380*/  STG.E desc[UR6][R2.64], R9 ;  /* 0x0000000902007986 */ /* 0x001fe2000c101906 */
[----:B------:R-:W-:Y:S05]  /*0390*/  EXIT ;  /* 0x000000000000794d */ /* 0x000fea0003800000 */
.L_x_1:
        /* <DEDUP_REMOVED lines=14> */
.L_x_5:


//--------------------- .text._Z16transpose_sharedPfS_ii --------------------------
	.section	.text._Z16transpose_sharedPfS_ii,"ax",@progbits
	.align	128
        .global         _Z16transpose_sharedPfS_ii
        .type           _Z16transpose_sharedPfS_ii,@function
        .size           _Z16transpose_sharedPfS_ii,(.L_x_6 - _Z16transpose_sharedPfS_ii)
        .other          _Z16transpose_sharedPfS_ii,@"STO_CUDA_ENTRY STV_DEFAULT"
_Z16transpose_sharedPfS_ii:
.text._Z16transpose_sharedPfS_ii:
        /* <DEDUP_REMOVED lines=21> */
[----:B------:R-:W-:Y:S01]  /*0150*/  IMAD R0, R8, UR10, R9 ;  /* 0x0000000a08007c24 */ /* 0x000fe2000f8e0209 */
[----:B------:R-:W3:Y:S01]  /*0160*/  S2UR UR7, SR_CgaCtaId ;  /* 0x00000000000779c3 */ /* 0x000ee20000008800 */
[----:B------:R-:W-:Y:S01]  /*0170*/  UMOV UR6, 0x400 ;  /* 0x0000040000067882 */ /* 0x000fe20000000000 */
[----:B------:R-:W-:-:S04]  /*0180*/  ISETP.NE.U32.AND P2, PT, RZ, UR11, PT ;  /* 0x0000000bff007c0c */ /* 0x000fc8000bf45070 */
[----:B-1----:R-:W1:Y:S01]  /*0190*/  MUFU.RCP R6, R6 ;  /* 0x0000000600067308 */ /* 0x002e620000001000 */
[----:B---3--:R-:W-:Y:S01]  /*01a0*/  ULEA UR6, UR7, UR6, 0x18 ;  /* 0x0000000607067291 */ /* 0x008fe2000f8ec0ff */
[----:B-1----:R-:W-:-:S06]  /*01b0*/  IADD3 R4, PT, PT, R6, 0xffffffe, RZ ;  /* 0x0ffffffe06047810 */ /* 0x002fcc0007ffe0ff */
[----:B------:R1:W3:Y:S02]  /*01c0*/  F2I.FTZ.U32.TRUNC.NTZ R5, R4 ;  /* 0x0000000400057305 */ /* 0x0002e4000021f000 */
[----:B-1----:R-:W-:Y:S02]  /*01d0*/  HFMA2 R4, -RZ, RZ, 0, 0 ;  /* 0x00000000ff047431 */ /* 0x002fe400000001ff */
[----:B---3--:R-:W-:-:S04]  /*01e0*/  IMAD.MOV R11, RZ, RZ, -R5 ;  /* 0x000000ffff0b7224 */ /* 0x008fc800078e0a05 */
[----:B------:R-:W-:-:S04]  /*01f0*/  IMAD R11, R11, UR11, RZ ;  /* 0x0000000b0b0b7c24 */ /* 0x000fc8000f8e02ff */
[----:B------:R-:W-:-:S06]  /*0200*/  IMAD.HI.U32 R5, R5, R11, R4 ;  /* 0x0000000b05057227 */ /* 0x000fcc00078e0004 */
[----:B------:R-:W-:-:S04]  /*0210*/  IMAD.HI.U32 R5, R5, R0, RZ ;  /* 0x0000000005057227 */ /* 0x000fc800078e00ff */
[----:B0-----:R-:W-:-:S04]  /*0220*/  IMAD.MOV R3, RZ, RZ, -R5 ;  /* 0x000000ffff037224 */ /* 0x001fc800078e0a05 */
[----:B------:R-:W-:-:S05]  /*0230*/  IMAD R2, R3, UR11, R0 ;  /* 0x0000000b03027c24 */ /* 0x000fca000f8e0200 */
[----:B------:R-:W-:-:S13]  /*0240*/  ISETP.GE.U32.AND P0, PT, R2, UR11, PT ;  /* 0x0000000b02007c0c */ /* 0x000fda000bf06070 */
[----:B------:R-:W-:Y:S01]  /*0250*/  @P0 IADD3 R2, PT, PT, R2, -UR11, RZ ;  /* 0x8000000b02020c10 */ /* 0x000fe2000fffe0ff */
[----:B------:R-:W-:-:S03]  /*0260*/  @P0 VIADD R5, R5, 0x1 ;  /* 0x0000000105050836 */ /* 0x000fc60000000000 */
[----:B------:R-:W-:Y:S02]  /*0270*/  ISETP.GE.U32.AND P1, PT, R2, UR11, PT ;  /* 0x0000000b02007c0c */ /* 0x000fe4000bf26070 */
[----:B------:R-:W-:-:S04]  /*0280*/  LEA R2, R8, UR6, 0x7 ;  /* 0x0000000608027c11 */ /* 0x000fc8000f8e38ff */
[----:B------:R-:W-:-:S07]  /*0290*/  LEA R4, R9, R2, 0x2 ;  /* 0x0000000209047211 */ /* 0x000fce00078e10ff */
[----:B------:R-:W-:Y:S02]  /*02a0*/  @P1 IADD3 R5, PT, PT, R5, 0x1, RZ ;  /* 0x0000000105051810 */ /* 0x000fe40007ffe0ff */
[----:B------:R-:W-:-:S05]  /*02b0*/  @!P2 LOP3.LUT R5, RZ, UR11, RZ, 0x33, !PT ;  /* 0x0000000bff05ac12 */ /* 0x000fca000f8e33ff */
[----:B------:R-:W-:-:S04]  /*02c0*/  IMAD.MOV R3, RZ, RZ, -R5 ;  /* 0x000000ffff037224 */ /* 0x000fc800078e0a05 */
[----:B------:R-:W-:Y:S02]  /*02d0*/  IMAD R0, R3, UR11, R0 ;  /* 0x0000000b03007c24 */ /* 0x000fe4000f8e0200 */
[----:B------:R-:W0:Y:S03]  /*02e0*/  LDC.64 R2, c[0x0][0x380] ;  /* 0x0000e000ff027b82 */ /* 0x000e260000000a00 */
[C---:B------:R-:W-:Y:S02]  /*02f0*/  LEA R6, R0.reuse, UR6, 0x7 ;  /* 0x0000000600067c11 */ /* 0x040fe4000f8e38ff */
[----:B------:R-:W-:-:S03]  /*0300*/  IADD3 R0, PT, PT, R0, UR5, RZ ;  /* 0x0000000500007c10 */ /* 0x000fc6000fffe0ff */
[C---:B------:R-:W-:Y:S01]  /*0310*/  IMAD R6, R5.reuse, 0x4, R6 ;  /* 0x0000000405067824 */ /* 0x040fe200078e0206 */
[----:B------:R-:W-:-:S05]  /*0320*/  IADD3 R5, PT, PT, R5, UR4, RZ ;  /* 0x0000000405057c10 */ /* 0x000fca000fffe0ff */
[----:B------:R-:W-:-:S04]  /*0330*/  IMAD R5, R5, UR12, R0 ;  /* 0x0000000c05057c24 */ /* 0x000fc8000f8e0200 */
[----:B0-----:R-:W-:Y:S01]  /*0340*/  IMAD.WIDE R2, R5, 0x4, R2 ;  /* 0x0000000405027825 */ /* 0x001fe200078e0202 */
[----:B--2---:R-:W-:Y:S01]  /*0350*/  STS [R4], R7 ;  /* 0x0000000704007388 */ /* 0x004fe20000000800 */
[----:B------:R-:W-:Y:S06]  /*0360*/  BAR.SYNC.DEFER_BLOCKING 0x0 ;  /* 0x0000000000007b1d */ /* 0x000fec0000010000 */
[----:B------:R-:W0:Y:S04]  /*0370*/  LDS R9, [R6] ;  /* 0x0000000006097984 */ /* 0x000e280000000800 */
[----:B0-----:R-:W-:Y:S01]  /*0380*/  STG.E desc[UR8][R2.64], R9 ;  /* 0x0000000902007986 */ /* 0x001fe2000c101908 */
[----:B------:R-:W-:Y:S05]  /*0390*/  EXIT ;  /* 0x000000000000794d */ /* 0x000fea0003800000 */
.L_x_2:
        /* <DEDUP_REMOVED lines=14> */
.L_x_6:


//--------------------- .text._Z22naive_transpose_globalPfS_ii --------------------------
	.section	.text._Z22naive_transpose_globalPfS_ii,"ax",@progbits
	.align	128
        .global         _Z22naive_transpose_globalPfS_ii
        .type           _Z22naive_transpose_globalPfS_ii,@function
        .size           _Z22naive_transpose_globalPfS_ii,(.L_x_7 - _Z22naive_transpose_globalPfS_ii)
        .other          _Z22naive_transpose_globalPfS_ii,@"STO_CUDA_ENTRY STV_DEFAULT"
_Z22naive_transpose_globalPfS_ii:
.text._Z22naive_transpose_globalPfS_ii:
[----:B------:R-:W-:Y:S01]  /*0000*/  LDC R1, c[0x0][0x37c] ;  /* 0x0000df00ff017b82 */ /* 0x000fe20000000800 */
[----:B------:R-:W0:Y:S07]  /*0010*/  S2R R2, SR_TID.Y ;  /* 0x0000000000027919 */ /* 0x000e2e0000002200 */
[----:B------:R-:W1:Y:S01]  /*0020*/  LDC R0, c[0x0][0x360] ;  /* 0x0000d800ff007b82 */ /* 0x000e620000000800 */
[----:B------:R-:W2:Y:S01]  /*0030*/  LDCU.64 UR6, c[0x0][0x390] ;  /* 0x00007200ff0677ac */ /* 0x000ea20008000a00 */
[----:B------:R-:W1:Y:S06]  /*0040*/  S2R R3, SR_TID.X ;  /* 0x0000000000037919 */ /* 0x000e6c0000002100 */
[----:B------:R-:W0:Y:S08]  /*0050*/  S2UR UR5, SR_CTAID.Y ;  /* 0x00000000000579c3 */ /* 0x000e300000002600 */
[----:B------:R-:W0:Y:S08]  /*0060*/  LDC R7, c[0x0][0x364] ;  /* 0x0000d900ff077b82 */ /* 0x000e300000000800 */
[----:B------:R-:W1:Y:S01]  /*0070*/  S2UR UR4, SR_CTAID.X ;  /* 0x00000000000479c3 */ /* 0x000e620000002500 */
[----:B0-----:R-:W-:-:S05]  /*0080*/  IMAD R7, R7, UR5, R2 ;  /* 0x0000000507077c24 */ /* 0x001fca000f8e0202 */
[----:B--2---:R-:W-:Y:S01]  /*0090*/  ISETP.GE.AND P0, PT, R7, UR6, PT ;  /* 0x0000000607007c0c */ /* 0x004fe2000bf06270 */
[----:B-1----:R-:W-:-:S05]  /*00a0*/  IMAD R0, R0, UR4, R3 ;  /* 0x0000000400007c24 */ /* 0x002fca000f8e0203 */
[----:B------:R-:W-:-:S13]  /*00b0*/  ISETP.GE.OR P0, PT, R0, UR7, P0 ;  /* 0x0000000700007c0c */ /* 0x000fda0008706670 */
[----:B------:R-:W-:Y:S05]  /*00c0*/  @P0 EXIT ;  /* 0x000000000000094d */ /* 0x000fea0003800000 */
[----:B------:R-:W0:Y:S01]  /*00d0*/  LDC.64 R2, c[0x0][0x388] ;  /* 0x0000e200ff027b82 */ /* 0x000e220000000a00 */
[----:B------:R-:W1:Y:S01]  /*00e0*/  LDCU.64 UR4, c[0x0][0x358] ;  /* 0x00006b00ff0477ac */ /* 0x000e620008000a00 */
[----:B------:R-:W-:-:S04]  /*00f0*/  IMAD R5, R7, UR7, R0 ;  /* 0x0000000707057c24 */ /* 0x000fc8000f8e0200 */
[----:B0-----:R-:W-:Y:S02]  /*0100*/  IMAD.WIDE R2, R5, 0x4, R2 ;  /* 0x0000000405027825 */ /* 0x001fe400078e0202 */
[----:B------:R-:W0:Y:S04]  /*0110*/  LDC.64 R4, c[0x0][0x380] ;  /* 0x0000e000ff047b82 */ /* 0x000e280000000a00 */
[----:B-1----:R-:W2:Y:S01]  /*0120*/  LDG.E R3, desc[UR4][R2.64] ;  /* 0x0000000402037981 */ /* 0x002ea2000c1e1900 */
[----:B------:R-:W-:-:S04]  /*0130*/  IMAD R7, R0, UR6, R7 ;  /* 0x0000000600077c24 */ /* 0x000fc8000f8e0207 */
[----:B0-----:R-:W-:-:S05]  /*0140*/  IMAD.WIDE R4, R7, 0x4, R4 ;  /* 0x0000000407047825 */ /* 0x001fca00078e0204 */
[----:B--2---:R-:W-:Y:S01]  /*0150*/  STG.E desc[UR4][R4.64], R3 ;  /* 0x0000000304007986 */ /* 0x004fe2000c101904 */
[----:B------:R-:W-:Y:S05]  /*0160*/  EXIT ;  /* 0x000000000000794d */ /* 0x000fea0003800000 */
.L_x_3:
        /* <DEDUP_REMOVED lines=9> */
.L_x_7:


//--------------------- .nv.shared._Z27transpose_shared_unroll_padPfS_ii --------------------------
	.section	.nv.shared._Z27transpose_shared_unroll_padPfS_ii,"aw",@nobits
	.sectionflags	@""
	.align	4
.nv.shared._Z27transpose_shared_unroll_padPfS_ii:
	.zero		5184


//--------------------- .nv.shared.reserved.0     --------------------------
	.section	.nv.shared.reserved.0,"aw",@nobits
	.weak		__nv_reservedSMEM_offset_0_alias
	.size		__nv_reservedSMEM_offset_0_alias, 0, 64
	.other		__nv_reservedSMEM_offset_0_alias,@"STO_CUDA_RESERVED_SHARED STV_DEFAULT"
__nv_reservedSMEM_offset_0_alias:
	.zero		0
	.zero		64


//--------------------- .nv.shared._Z20transpose_shared_padPfS_ii --------------------------
	.section	.nv.shared._Z20transpose_shared_padPfS_ii,"aw",@nobits
	.sectionflags	@""
	.align	4
.nv.shared._Z20transpose_shared_padPfS_ii:
	.zero		3136


//--------------------- .nv.shared._Z16transpose_sharedPfS_ii --------------------------
	.section	.nv.shared._Z16transpose_sharedPfS_ii,"aw",@nobits
	.sectionflags	@""
	.align	4
.nv.shared._Z16transpose_sharedPfS_ii:
	.zero		3072


//--------------------- .nv.constant0._Z27transpose_shared_unroll_padPfS_ii --------------------------
	.section	.nv.constant0._Z27transpose_shared_unroll_padPfS_ii,"a",@progbits
	.sectionflags	@""
	.align	4
.nv.constant0._Z27transpose_shared_unroll_padPfS_ii:
	.zero		920


//--------------------- .nv.constant0._Z20transpose_shared_padPfS_ii --------------------------
	.section	.nv.constant0._Z20transpose_shared_padPfS_ii,"a",@progbits
	.sectionflags	@""
	.align	4
.nv.constant0._Z20transpose_shared_padPfS_ii:
	.zero		920


//--------------------- .nv.constant0._Z16transpose_sharedPfS_ii --------------------------
	.section	.nv.constant0._Z16transpose_sharedPfS_ii,"a",@progbits
	.sectionflags	@""
	.align	4
.nv.constant0._Z16transpose_sharedPfS_ii:
	.zero		920


//--------------------- .nv.constant0._Z22naive_transpose_globalPfS_ii --------------------------
	.section	.nv.constant0._Z22naive_transpose_globalPfS_ii,"a",@progbits
	.sectionflags	@""
	.align	4
.nv.constant0._Z22naive_transpose_globalPfS_ii:
	.zero		920


//--------------------- SYMBOLS --------------------------

	.type		.nv.reservedSmem.offset0,@object
	.size		.nv.reservedSmem.offset0,0x4
	.type		.nv.reservedSmem.cap,@object
	.size		.nv.reservedSmem.cap,0x4
